//
// Generated by NVIDIA NVVM Compiler
//
// Compiler Build ID: CL-36424714
// Cuda compilation tools, release 13.0, V13.0.88
// Based on NVVM 20.0.0
//

.version 9.0
.target sm_100
.address_size 64

	// .globl	_Z3fooPf

.visible .entry _Z3fooPf(
	.param .u64 .ptr .align 1 _Z3fooPf_param_0
)
{


	ret;

}


// ===== COMPILED SASS (sm_100) =====

	.target	sm_100

	.elftype	@"ET_EXEC"


//--------------------- .note.nv.tkinfo           --------------------------
	.section	.note.nv.tkinfo,"",@"SHT_NOTE"
	.sectionflags	@"SHF_NOTE_NV_TKINFO"
	.tkinfo
        /*0018*/ 	.word	0x00000002
        /*0030*/ 	.string	""
        /*0030*/ 	.string	"ptxas"
        /*0030*/ 	.string	"Cuda compilation tools, release 13.0, V13.0.88"
        /*0030*/ 	.string	"Build cuda_13.0.r13.0/compiler.36424714_0"
        /*0030*/ 	.string	"-arch sm_100 -m 64 "



//--------------------- .note.nv.cuinfo           --------------------------
	.section	.note.nv.cuinfo,"",@"SHT_NOTE"
	.sectionflags	@"SHF_NOTE_NV_CUINFO"
        /*0018*/ 	.short	0x0002
        /*001a*/ 	.short	0x0064
        /*001c*/ 	.short	0x0082
	.zero		2


//--------------------- .nv.info                  --------------------------
	.section	.nv.info,"",@"SHT_CUDA_INFO"
	.align	4


	//----- nvinfo : EIATTR_REGCOUNT
	.align		4
        /*0000*/ 	.byte	0x04, 0x2f
        /*0002*/ 	.short	(.L_1 - .L_0)
	.align		4
.L_0:
        /*0004*/ 	.word	index@(_Z3fooPf)
        /*0008*/ 	.word	0x00000004


	//----- nvinfo : EIATTR_FRAME_SIZE
	.align		4
.L_1:
        /*000c*/ 	.byte	0x04, 0x11
        /*000e*/ 	.short	(.L_3 - .L_2)
	.align		4
.L_2:
        /*0010*/ 	.word	index@(_Z3fooPf)
        /*0014*/ 	.word	0x00000000


	//----- nvinfo : EIATTR_MIN_STACK_SIZE
	.align		4
.L_3:
        /*0018*/ 	.byte	0x04, 0x12
        /*001a*/ 	.short	(.L_5 - .L_4)
	.align		4
.L_4:
        /*001c*/ 	.word	index@(_Z3fooPf)
        /*0020*/ 	.word	0x00000000
.L_5:


//--------------------- .nv.compat                --------------------------
	.section	.nv.compat,"",@"SHT_CUDA_COMPAT_INFO"
	.align	4
        /*0000*/ 	.byte	0x02, 0x09, 0x00, 0x00, 0x02, 0x02, 0x01, 0x00, 0x02, 0x05, 0x05, 0x00, 0x03, 0x07, 0x01, 0x01
        /*0010*/ 	.byte	0x02, 0x03, 0x00, 0x00, 0x02, 0x06, 0x01, 0x00, 0x04, 0x0b, 0x08, 0x00, 0x09, 0x00, 0x00, 0x00
        /*0020*/ 	.byte	0x00, 0x00, 0x00, 0x00


//--------------------- .nv.info._Z3fooPf         --------------------------
	.section	.nv.info._Z3fooPf,"",@"SHT_CUDA_INFO"
	.sectionflags	@""
	.align	4


	//----- nvinfo : EIATTR_CUDA_API_VERSION
	.align		4
        /*0000*/ 	.byte	0x04, 0x37
        /*0002*/ 	.short	(.L_7 - .L_6)
.L_6:
        /*0004*/ 	.word	0x00000082


	//----- nvinfo : EIATTR_KPARAM_INFO
	.align		4
.L_7:
        /*0008*/ 	.byte	0x04, 0x17
        /*000a*/ 	.short	(.L_9 - .L_8)
.L_8:
        /*000c*/ 	.word	0x00000000
        /*0010*/ 	.short	0x0000
        /*0012*/ 	.short	0x0000
        /*0014*/ 	.byte	0x00, 0xf5, 0x21, 0x00


	//----- nvinfo : EIATTR_SPARSE_MMA_MASK
	.align		4
.L_9:
        /*0018*/ 	.byte	0x03, 0x50
        /*001a*/ 	.short	0x0000


	//----- nvinfo : EIATTR_MAXREG_COUNT
	.align		4
        /*001c*/ 	.byte	0x03, 0x1b
        /*001e*/ 	.short	0x00ff


	//----- nvinfo : EIATTR_MERCURY_ISA_VERSION
	.align		4
        /*0020*/ 	.byte	0x03, 0x5f
        /*0022*/ 	.short	0x0101


	//----- nvinfo : EIATTR_VRC_CTA_INIT_COUNT
	.align		4
        /*0024*/ 	.byte	0x02, 0x4a
	.zero		1
	.zero		1


	//----- nvinfo : EIATTR_EXIT_INSTR_OFFSETS
	.align		4
        /*0028*/ 	.byte	0x04, 0x1c
        /*002a*/ 	.short	(.L_11 - .L_10)


	//   ....[0]....
.L_10:
        /*002c*/ 	.word	0x00000010


	//----- nvinfo : EIATTR_CBANK_PARAM_SIZE
	.align		4
.L_11:
        /*0030*/ 	.byte	0x03, 0x19
        /*0032*/ 	.short	0x0008


	//----- nvinfo : EIATTR_PARAM_CBANK
	.align		4
        /*0034*/ 	.byte	0x04, 0x0a
        /*0036*/ 	.short	(.L_13 - .L_12)
	.align		4
.L_12:
        /*0038*/ 	.word	index@(.nv.constant0._Z3fooPf)
        /*003c*/ 	.short	0x0380
        /*003e*/ 	.short	0x0008


	//----- nvinfo : EIATTR_SW_WAR
	.align		4
.L_13:
        /*0040*/ 	.byte	0x04, 0x36
        /*0042*/ 	.short	(.L_15 - .L_14)
.L_14:
        /*0044*/ 	.word	0x00000008
.L_15:


//--------------------- .nv.callgraph             --------------------------
	.section	.nv.callgraph,"",@"SHT_CUDA_CALLGRAPH"
	.align	4
	.sectionentsize	8
	.align		4
        /*0000*/ 	.word	0x00000000
	.align		4
        /*0004*/ 	.word	0xffffffff
	.align		4
        /*0008*/ 	.word	0x00000000
	.align		4
        /*000c*/ 	.word	0xfffffffe
	.align		4
        /*0010*/ 	.word	0x00000000
	.align		4
        /*0014*/ 	.word	0xfffffffd
	.align		4
        /*0018*/ 	.word	0x00000000
	.align		4
        /*001c*/ 	.word	0xfffffffc


//--------------------- .text._Z3fooPf            --------------------------
	.section	.text._Z3fooPf,"ax",@progbits
	.align	128
        .global         _Z3fooPf
        .type           _Z3fooPf,@function
        .size           _Z3fooPf,(.L_x_1 - _Z3fooPf)
        .other          _Z3fooPf,@"STO_CUDA_ENTRY STV_DEFAULT"
_Z3fooPf:
.text._Z3fooPf:
[----:B------:R-:W-:Y:S01]  /*0000*/  LDC R1, c[0x0][0x37c] ;  /* 0x0000df00ff017b82 */ /* 0x000fe20000000800 */
[----:B------:R-:W-:Y:S05]  /*0010*/  EXIT ;  /* 0x000000000000794d */ /* 0x000fea0003800000 */
.L_x_0:
[----:B------:R-:W-:-:S00]  /*0020*/  BRA `(.L_x_0) ;  /* 0xfffffffc00fc7947 */ /* 0x000fc0000383ffff */
[----:B------:R-:W-:-:S00]  /*0030*/  NOP ;  /* 0x0000000000007918 */ /* 0x000fc00000000000 */
        /* <DEDUP_REMOVED lines=12> */
.L_x_1:


//--------------------- .nv.shared.reserved.0     --------------------------
	.section	.nv.shared.reserved.0,"aw",@nobits
	.weak		__nv_reservedSMEM_offset_0_alias
	.size		__nv_reservedSMEM_offset_0_alias, 0, 64
	.other		__nv_reservedSMEM_offset_0_alias,@"STO_CUDA_RESERVED_SHARED STV_DEFAULT"
__nv_reservedSMEM_offset_0_alias:
	.zero		0
	.zero		64


//--------------------- .nv.constant0._Z3fooPf    --------------------------
	.section	.nv.constant0._Z3fooPf,"a",@progbits
	.sectionflags	@""
	.align	4
.nv.constant0._Z3fooPf:
	.zero		904


//--------------------- SYMBOLS --------------------------

	.type		.nv.reservedSmem.offset0,@object
	.size		.nv.reservedSmem.offset0,0x4
